	.headerflags	@"EF_CUDA_TEXMODE_UNIFIED EF_CUDA_64BIT_ADDRESS EF_CUDA_ACCELERATORS EF_CUDA_SM90 EF_CUDA_VIRTUAL_SM(EF_CUDA_SM90)"
	.elftype	@"ET_EXEC"


//--------------------- .nv.info                  --------------------------
	.section	.nv.info,"",@"SHT_CUDA_INFO"
	.align	4


	//----- nvinfo : EIATTR_REGCOUNT
	.align		4
        /*0000*/ 	.byte	0x04, 0x2f
        /*0002*/ 	.short	(.L_2 - .L_1)
	.align		4
.L_1:
        /*0004*/ 	.word	index@(triton_poi_fused_convolution_gelu_18)
        /*0008*/ 	.word	0x0000001f


	//----- nvinfo : EIATTR_MIN_STACK_SIZE
	.align		4
.L_2:
        /*000c*/ 	.byte	0x04, 0x12
        /*000e*/ 	.short	(.L_4 - .L_3)
	.align		4
.L_3:
        /*0010*/ 	.word	index@(triton_poi_fused_convolution_gelu_18)
        /*0014*/ 	.word	0x00000000


	//----- nvinfo : EIATTR_FRAME_SIZE
	.align		4
.L_4:
        /*0018*/ 	.byte	0x04, 0x11
        /*001a*/ 	.short	(.L_6 - .L_5)
	.align		4
.L_5:
        /*001c*/ 	.word	index@(triton_poi_fused_convolution_gelu_18)
        /*0020*/ 	.word	0x00000000


	//----- nvinfo : EIATTR_MIN_STACK_SIZE
	.align		4
.L_6:
        /*0024*/ 	.byte	0x04, 0x12
        /*0026*/ 	.short	(.L_8 - .L_7)
	.align		4
.L_7:
        /*0028*/ 	.word	index@(triton_poi_fused_convolution_gelu_18)
        /*002c*/ 	.word	0x00000000
.L_8:


//--------------------- .nv.info.triton_poi_fused_convolution_gelu_18 --------------------------
	.section	.nv.info.triton_poi_fused_convolution_gelu_18,"",@"SHT_CUDA_INFO"
	.sectionflags	@""
	.align	4


	//----- nvinfo : EIATTR_CUDA_API_VERSION
	.align		4
        /*0000*/ 	.byte	0x04, 0x37
        /*0002*/ 	.short	(.L_10 - .L_9)
.L_9:
        /*0004*/ 	.word	0x0000007c


	//----- nvinfo : EIATTR_KPARAM_INFO
	.align		4
.L_10:
        /*0008*/ 	.byte	0x04, 0x17
        /*000a*/ 	.short	(.L_12 - .L_11)
.L_11:
        /*000c*/ 	.word	0x00000000
        /*0010*/ 	.short	0x0003
        /*0012*/ 	.short	0x0018
        /*0014*/ 	.byte	0x00, 0xf0, 0x11, 0x00


	//----- nvinfo : EIATTR_KPARAM_INFO
	.align		4
.L_12:
        /*0018*/ 	.byte	0x04, 0x17
        /*001a*/ 	.short	(.L_14 - .L_13)
.L_13:
        /*001c*/ 	.word	0x00000000
        /*0020*/ 	.short	0x0002
        /*0022*/ 	.short	0x0010
        /*0024*/ 	.byte	0x00, 0xf4, 0x21, 0x00


	//----- nvinfo : EIATTR_KPARAM_INFO
	.align		4
.L_14:
        /*0028*/ 	.byte	0x04, 0x17
        /*002a*/ 	.short	(.L_16 - .L_15)
.L_15:
        /*002c*/ 	.word	0x00000000
        /*0030*/ 	.short	0x0001
        /*0032*/ 	.short	0x0008
        /*0034*/ 	.byte	0x00, 0xf4, 0x21, 0x00


	//----- nvinfo : EIATTR_KPARAM_INFO
	.align		4
.L_16:
        /*0038*/ 	.byte	0x04, 0x17
        /*003a*/ 	.short	(.L_18 - .L_17)
.L_17:
        /*003c*/ 	.word	0x00000000
        /*0040*/ 	.short	0x0000
        /*0042*/ 	.short	0x0000
        /*0044*/ 	.byte	0x00, 0xf4, 0x21, 0x00


	//----- nvinfo : EIATTR_SPARSE_MMA_MASK
	.align		4
.L_18:
        /*0048*/ 	.byte	0x03, 0x50
        /*004a*/ 	.short	0x0000


	//----- nvinfo : EIATTR_MAXREG_COUNT
	.align		4
        /*004c*/ 	.byte	0x03, 0x1b
        /*004e*/ 	.short	0x00ff


	//----- nvinfo : EIATTR_EXIT_INSTR_OFFSETS
	.align		4
        /*0050*/ 	.byte	0x04, 0x1c
        /*0052*/ 	.short	(.L_20 - .L_19)


	//   ....[0]....
.L_19:
        /*0054*/ 	.word	0x00001290


	//----- nvinfo : EIATTR_REQNTID
	.align		4
.L_20:
        /*0058*/ 	.byte	0x04, 0x10
        /*005a*/ 	.short	(.L_22 - .L_21)
.L_21:
        /*005c*/ 	.word	0x00000080
        /*0060*/ 	.word	0x00000001
        /*0064*/ 	.word	0x00000001


	//----- nvinfo : EIATTR_CBANK_PARAM_SIZE
	.align		4
.L_22:
        /*0068*/ 	.byte	0x03, 0x19
        /*006a*/ 	.short	0x001c


	//----- nvinfo : EIATTR_PARAM_CBANK
	.align		4
        /*006c*/ 	.byte	0x04, 0x0a
        /*006e*/ 	.short	(.L_24 - .L_23)
	.align		4
.L_23:
        /*0070*/ 	.word	index@(.nv.constant0.triton_poi_fused_convolution_gelu_18)
        /*0074*/ 	.short	0x0210
        /*0076*/ 	.short	0x001c


	//----- nvinfo : EIATTR_SW_WAR
	.align		4
.L_24:
        /*0078*/ 	.byte	0x04, 0x36
        /*007a*/ 	.short	(.L_26 - .L_25)
.L_25:
        /*007c*/ 	.word	0x00000008
.L_26:


//--------------------- .nv.callgraph             --------------------------
	.section	.nv.callgraph,"",@"SHT_CUDA_CALLGRAPH"
	.align	4
	.sectionentsize	8
	.align		4
        /*0000*/ 	.word	0x00000000
	.align		4
        /*0004*/ 	.word	0xffffffff
	.align		4
        /*0008*/ 	.word	0x00000000
	.align		4
        /*000c*/ 	.word	0xfffffffe
	.align		4
        /*0010*/ 	.word	0x00000000
	.align		4
        /*0014*/ 	.word	0xfffffffd
	.align		4
        /*0018*/ 	.word	0x00000000
	.align		4
        /*001c*/ 	.word	0xfffffffc


//--------------------- .nv.constant4             --------------------------
	.section	.nv.constant4,"a",@progbits
	.align	8
	.align		8
.nv.constant4:
        /*0000*/ 	.dword	_$_str


//--------------------- .text.triton_poi_fused_convolution_gelu_18 --------------------------
	.section	.text.triton_poi_fused_convolution_gelu_18,"ax",@progbits
	.align	128
        .global         triton_poi_fused_convolution_gelu_18
        .type           triton_poi_fused_convolution_gelu_18,@function
        .size           triton_poi_fused_convolution_gelu_18,(.L_x_1 - triton_poi_fused_convolution_gelu_18)
        .other          triton_poi_fused_convolution_gelu_18,@"STO_CUDA_ENTRY STV_DEFAULT"
triton_poi_fused_convolution_gelu_18:
.text.triton_poi_fused_convolution_gelu_18:
[----:B------:R-:W-:Y:S01]  /*0000*/  LDC R1, c[0x0][0x28] ;  /* 0x00000a00ff017b82 */ /* 0x000fe20000000800 */
[----:B------:R-:W1:Y:S07]  /*0010*/  S2R R0, SR_TID.X ;  /* 0x0000000000007919 */ /* 0x000e6e0000002100 */
[----:B------:R-:W2:Y:S01]  /*0020*/  LDC.64 R4, c[0x0][0x218] ;  /* 0x00008600ff047b82 */ /* 0x000ea20000000a00 */
[----:B------:R-:W-:Y:S01]  /*0030*/  ULDC.64 UR4, c[0x0][0x208] ;  /* 0x0000820000047ab9 */ /* 0x000fe20000000a00 */
[----:B------:R-:W3:Y:S06]  /*0040*/  S2R R7, SR_CTAID.X ;  /* 0x0000000000077919 */ /* 0x000eec0000002500 */
[----:B------:R-:W4:Y:S01]  /*0050*/  LDC.64 R2, c[0x0][0x210] ;  /* 0x00008400ff027b82 */ /* 0x000f220000000a00 */
[----:B------:R-:W-:Y:S01]  /*0060*/  MOV R24, 0xb9f560b9 ;  /* 0xb9f560b900187802 */ /* 0x000fe20000000f00 */
[----:B------:R-:W-:Y:S01]  /*0070*/  HFMA2.MMA R25, -RZ, RZ, 0.470947265625, -12.46875 ;  /* 0x3789ca3cff197435 */ /* 0x000fe200000001ff */
[----:B------:R-:W-:Y:S01]  /*0080*/  MOV R27, 0xb9f560b9 ;  /* 0xb9f560b9001b7802 */ /* 0x000fe20000000f00 */
[----:B------:R-:W-:Y:S01]  /*0090*/  ULDC.64 UR6, c[0x0][0x220] ;  /* 0x0000880000067ab9 */ /* 0x000fe20000000a00 */
[----:B-1----:R-:W-:-:S04]  /*00a0*/  SHF.L.U32 R0, R0, 0x2, RZ ;  /* 0x0000000200007819 */ /* 0x002fc800000006ff */
[----:B------:R-:W-:Y:S02]  /*00b0*/  LOP3.LUT R0, R0, 0x1fc, RZ, 0xc0, !PT ;  /* 0x000001fc00007812 */ /* 0x000fe400078ec0ff */
[----:B---3--:R-:W-:Y:S02]  /*00c0*/  SHF.R.S32.HI R6, RZ, 0x15, R7 ;  /* 0x00000015ff067819 */ /* 0x008fe40000011407 */
[----:B------:R-:W-:Y:S02]  /*00d0*/  LEA R0, R7, R0, 0xa ;  /* 0x0000000007007211 */ /* 0x000fe400078e50ff */
[----:B------:R-:W-:Y:S02]  /*00e0*/  SGXT R7, R6, 0x1 ;  /* 0x000000010607781a */ /* 0x000fe40000000200 */
[----:B------:R-:W-:Y:S01]  /*00f0*/  IADD3 R6, R0, 0x200, RZ ;  /* 0x0000020000067810 */ /* 0x000fe20007ffe0ff */
[----:B----4-:R-:W-:-:S03]  /*0100*/  IMAD.WIDE R2, R0, 0x4, R2 ;  /* 0x0000000400027825 */ /* 0x010fc600078e0202 */
[----:B------:R-:W-:Y:S02]  /*0110*/  LEA.HI R8, R7, R6, RZ, 0xb ;  /* 0x0000000607087211 */ /* 0x000fe400078f58ff */
[----:B------:R-:W3:Y:S02]  /*0120*/  LDG.E.128 R16, desc[UR4][R2.64+0x800] ;  /* 0x0008000402107981 */ /* 0x000ee4000c1e1d00 */
[----:B------:R-:W-:-:S04]  /*0130*/  LOP3.LUT R9, R8, 0xfffff800, RZ, 0xc0, !PT ;  /* 0xfffff80008097812 */ /* 0x000fc800078ec0ff */
[----:B------:R-:W-:-:S05]  /*0140*/  IADD3 R9, R6, -R9, RZ ;  /* 0x8000000906097210 */ /* 0x000fca0007ffe0ff */
[----:B--2---:R-:W-:-:S06]  /*0150*/  IMAD.WIDE R14, R9, 0x4, R4 ;  /* 0x00000004090e7825 */ /* 0x004fcc00078e0204 */
[----:B------:R-:W3:Y:S01]  /*0160*/  LDG.E.EL.128 R12, desc[UR4][R14.64] ;  /* 0x000000040e0c7981 */ /* 0x000ee2000c2e1d00 */
[----:B------:R-:W-:-:S04]  /*0170*/  LEA.HI R7, R7, R0, RZ, 0xb ;  /* 0x0000000007077211 */ /* 0x000fc800078f58ff */
[----:B------:R-:W-:-:S04]  /*0180*/  LOP3.LUT R7, R7, 0xfffff800, RZ, 0xc0, !PT ;  /* 0xfffff80007077812 */ /* 0x000fc800078ec0ff */
[----:B------:R-:W-:-:S05]  /*0190*/  IADD3 R7, R0, -R7, RZ ;  /* 0x8000000700077210 */ /* 0x000fca0007ffe0ff */
[----:B------:R-:W-:Y:S02]  /*01a0*/  IMAD.WIDE R8, R7, 0x4, R4 ;  /* 0x0000000407087825 */ /* 0x000fe400078e0204 */
[----:B------:R-:W2:Y:S04]  /*01b0*/  LDG.E.128 R4, desc[UR4][R2.64] ;  /* 0x0000000402047981 */ /* 0x000ea8000c1e1d00 */
[----:B------:R-:W2:Y:S01]  /*01c0*/  LDG.E.EL.128 R8, desc[UR4][R8.64] ;  /* 0x0000000408087981 */ /* 0x000ea2000c2e1d00 */
[----:B---3--:R-:W-:Y:S01]  /*01d0*/  FADD R12, R16, R12 ;  /* 0x0000000c100c7221 */ /* 0x008fe20000000000 */
[----:B------:R-:W-:-:S03]  /*01e0*/  FADD R13, R17, R13 ;  /* 0x0000000d110d7221 */ /* 0x000fc60000000000 */
[----:B------:R-:W-:-:S04]  /*01f0*/  FMUL R22, R12, 0.70710676908493041992 ;  /* 0x3f3504f30c167820 */ /* 0x000fc80000400000 */
[----:B------:R-:W-:Y:S01]  /*0200*/  FADD.FTZ R17, |R22|, -RZ ;  /* 0x800000ff16117221 */ /* 0x000fe20000010200 */
[----:B------:R-:W-:-:S04]  /*0210*/  FMUL R23, R13, 0.70710676908493041992 ;  /* 0x3f3504f30d177820 */ /* 0x000fc80000400000 */
[----:B------:R-:W-:Y:S01]  /*0220*/  FSETP.GE.AND P0, PT, R17, 1.0029599666595458984, PT ;  /* 0x3f8060fe1100780b */ /* 0x000fe20003f06000 */
[----:B------:R-:W-:Y:S01]  /*0230*/  FADD.FTZ R20, |R23|, -RZ ;  /* 0x800000ff17147221 */ /* 0x000fe20000010200 */
[----:B------:R-:W-:-:S04]  /*0240*/  HFMA2.MMA R16, -RZ, RZ, 0.470947265625, -12.46875 ;  /* 0x3789ca3cff107435 */ /* 0x000fc800000001ff */
[----:B------:R-:W-:-:S07]  /*0250*/  FSETP.GE.AND P1, PT, R20, 1.0029599666595458984, PT ;  /* 0x3f8060fe1400780b */ /* 0x000fce0003f26000 */
[----:B------:R-:W-:Y:S01]  /*0260*/  @!P0 MOV R24, 0xba574d20 ;  /* 0xba574d2000188802 */ /* 0x000fe20000000f00 */
[----:B------:R-:W-:Y:S02]  /*0270*/  @!P0 IMAD.MOV.U32 R16, RZ, RZ, 0x38b1e96a ;  /* 0x38b1e96aff108424 */ /* 0x000fe400078e00ff */
[----:B------:R-:W-:-:S04]  /*0280*/  @!P0 FMUL R17, R22, R22 ;  /* 0x0000001616118220 */ /* 0x000fc80000400000 */
[----:B------:R-:W-:Y:S01]  /*0290*/  FFMA.FTZ R21, R17, R16, R24 ;  /* 0x0000001011157223 */ /* 0x000fe20000010018 */
[----:B------:R-:W-:Y:S01]  /*02a0*/  HFMA2.MMA R16, -RZ, RZ, 0.958984375, -6.1690807342529296875e-05 ;  /* 0x3bac840bff107435 */ /* 0x000fe200000001ff */
[----:B------:R-:W-:Y:S01]  /*02b0*/  @!P1 MOV R25, 0x38b1e96a ;  /* 0x38b1e96a00199802 */ /* 0x000fe20000000f00 */
[----:B------:R-:W-:Y:S01]  /*02c0*/  @!P1 FMUL R20, R23, R23 ;  /* 0x0000001717149220 */ /* 0x000fe20000400000 */
[----:B------:R-:W-:-:S03]  /*02d0*/  @!P1 MOV R27, 0xba574d20 ;  /* 0xba574d20001b9802 */ /* 0x000fc60000000f00 */
[----:B------:R-:W-:Y:S02]  /*02e0*/  @!P0 IMAD.MOV.U32 R16, RZ, RZ, 0x3baad5ea ;  /* 0x3baad5eaff108424 */ /* 0x000fe400078e00ff */
[----:B------:R-:W-:Y:S01]  /*02f0*/  FFMA.FTZ R24, R20, R25, R27 ;  /* 0x0000001914187223 */ /* 0x000fe2000001001b */
[----:B------:R-:W-:Y:S01]  /*0300*/  MOV R25, 0x3bac840b ;  /* 0x3bac840b00197802 */ /* 0x000fe20000000f00 */
[----:B------:R-:W-:Y:S01]  /*0310*/  FFMA.FTZ R21, R21, R17, R16 ;  /* 0x0000001115157223 */ /* 0x000fe20000010010 */
[----:B------:R-:W-:Y:S01]  /*0320*/  @!P1 MOV R25, 0x3baad5ea ;  /* 0x3baad5ea00199802 */ /* 0x000fe20000000f00 */
[----:B------:R-:W-:-:S04]  /*0330*/  HFMA2.MMA R16, -RZ, RZ, -1.26171875, -2.110004425048828125e-05 ;  /* 0xbd0c8162ff107435 */ /* 0x000fc800000001ff */
[----:B------:R-:W-:Y:S01]  /*0340*/  FFMA.FTZ R24, R24, R20, R25 ;  /* 0x0000001418187223 */ /* 0x000fe20000010019 */
[----:B------:R-:W-:Y:S01]  /*0350*/  HFMA2.MMA R25, -RZ, RZ, -1.26171875, -2.110004425048828125e-05 ;  /* 0xbd0c8162ff197435 */ /* 0x000fe200000001ff */
[----:B------:R-:W-:Y:S01]  /*0360*/  @!P0 MOV R16, 0xbcdc1be7 ;  /* 0xbcdc1be700108802 */ /* 0x000fe20000000f00 */
[----:B------:R-:W-:-:S04]  /*0370*/  HFMA2.MMA R27, -RZ, RZ, 1.52734375, -41152 ;  /* 0x3e1cf906ff1b7435 */ /* 0x000fc800000001ff */
[-C--:B------:R-:W-:Y:S01]  /*0380*/  FFMA.FTZ R21, R21, R17.reuse, R16 ;  /* 0x0000001115157223 */ /* 0x080fe20000010010 */
[----:B------:R-:W-:Y:S01]  /*0390*/  @!P1 MOV R25, 0xbcdc1be7 ;  /* 0xbcdc1be700199802 */ /* 0x000fe20000000f00 */
[----:B------:R-:W-:Y:S01]  /*03a0*/  IMAD.MOV.U32 R16, RZ, RZ, 0x3e1cf906 ;  /* 0x3e1cf906ff107424 */ /* 0x000fe200078e00ff */
[----:B------:R-:W-:Y:S02]  /*03b0*/  @!P0 MOV R16, 0x3de718af ;  /* 0x3de718af00108802 */ /* 0x000fe40000000f00 */
[----:B------:R-:W-:Y:S01]  /*03c0*/  @!P1 MOV R27, 0x3de718af ;  /* 0x3de718af001b9802 */ /* 0x000fe20000000f00 */
[-C--:B------:R-:W-:Y:S02]  /*03d0*/  FFMA.FTZ R24, R24, R20.reuse, R25 ;  /* 0x0000001418187223 */ /* 0x080fe40000010019 */
[----:B------:R-:W-:Y:S01]  /*03e0*/  FFMA.FTZ R25, R21, R17, R16 ;  /* 0x0000001115197223 */ /* 0x000fe20000010010 */
[----:B------:R-:W-:Y:S01]  /*03f0*/  HFMA2.MMA R16, -RZ, RZ, 1.853515625, -0.00091457366943359375 ;  /* 0x3f6a937eff107435 */ /* 0x000fe200000001ff */
[----:B------:R-:W-:Y:S01]  /*0400*/  FFMA.FTZ R21, R24, R20, R27 ;  /* 0x0000001418157223 */ /* 0x000fe2000001001b */
[----:B------:R-:W-:-:S04]  /*0410*/  HFMA2.MMA R24, -RZ, RZ, 1.78125, -136.25 ;  /* 0x3f20d842ff187435 */ /* 0x000fc800000001ff */
[----:B------:R-:W-:Y:S02]  /*0420*/  @!P0 MOV R16, 0xbec093ac ;  /* 0xbec093ac00108802 */ /* 0x000fe40000000f00 */
[----:B------:R-:W-:-:S03]  /*0430*/  @!P0 MOV R24, 0x3e0375d3 ;  /* 0x3e0375d300188802 */ /* 0x000fc60000000f00 */
[-C--:B------:R-:W-:Y:S01]  /*0440*/  FFMA.FTZ R25, R25, R17.reuse, R16 ;  /* 0x0000001119197223 */ /* 0x080fe20000010010 */
[----:B------:R-:W-:Y:S01]  /*0450*/  IMAD.MOV.U32 R16, RZ, RZ, 0x3f6a937e ;  /* 0x3f6a937eff107424 */ /* 0x000fe200078e00ff */
[----:B------:R-:W-:Y:S02]  /*0460*/  @!P1 MOV R16, 0xbec093ac ;  /* 0xbec093ac00109802 */ /* 0x000fe40000000f00 */
[----:B------:R-:W-:Y:S01]  /*0470*/  FFMA.FTZ R24, R25, R17, R24 ;  /* 0x0000001119187223 */ /* 0x000fe20000010018 */
[----:B------:R-:W-:Y:S02]  /*0480*/  FSEL R17, -R17, R22, P0 ;  /* 0x0000001611117208 */ /* 0x000fe40000000100 */
[----:B------:R-:W-:Y:S01]  /*0490*/  FFMA.FTZ R26, R21, R20, R16 ;  /* 0x00000014151a7223 */ /* 0x000fe20000010010 */
[----:B------:R-:W-:Y:S02]  /*04a0*/  HFMA2.MMA R25, -RZ, RZ, 1.78125, -136.25 ;  /* 0x3f20d842ff197435 */ /* 0x000fe400000001ff */
[----:B------:R-:W-:-:S04]  /*04b0*/  FFMA.FTZ R16, R24, R17, R17 ;  /* 0x0000001118107223 */ /* 0x000fc80000010011 */
[----:B------:R-:W1:Y:S01]  /*04c0*/  @P0 MUFU.EX2 R24, R16 ;  /* 0x0000001000180308 */ /* 0x000e620000000800 */
[----:B------:R-:W-:Y:S01]  /*04d0*/  @!P1 MOV R25, 0x3e0375d3 ;  /* 0x3e0375d300199802 */ /* 0x000fe20000000f00 */
[----:B------:R-:W-:Y:S01]  /*04e0*/  FADD R14, R18, R14 ;  /* 0x0000000e120e7221 */ /* 0x000fe20000000000 */
[----:B------:R-:W-:Y:S01]  /*04f0*/  FSEL R28, -R20, R23, P1 ;  /* 0x00000017141c7208 */ /* 0x000fe20000800100 */
[----:B------:R-:W-:Y:S02]  /*0500*/  FADD R15, R19, R15 ;  /* 0x0000000f130f7221 */ /* 0x000fe40000000000 */
[----:B------:R-:W-:Y:S01]  /*0510*/  FFMA.FTZ R25, R26, R20, R25 ;  /* 0x000000141a197223 */ /* 0x000fe20000010019 */
[----:B------:R-:W-:Y:S01]  /*0520*/  FMUL R20, R14, 0.70710676908493041992 ;  /* 0x3f3504f30e147820 */ /* 0x000fe20000400000 */
[----:B------:R-:W-:Y:S02]  /*0530*/  FMUL R21, R15, 0.70710676908493041992 ;  /* 0x3f3504f30f157820 */ /* 0x000fe40000400000 */
[----:B------:R-:W-:Y:S01]  /*0540*/  FFMA.FTZ R17, R25, R28, R28 ;  /* 0x0000001c19117223 */ /* 0x000fe2000001001c */
[----:B------:R-:W-:Y:S01]  /*0550*/  FADD.FTZ R19, |R20|, -RZ ;  /* 0x800000ff14137221 */ /* 0x000fe20000010200 */
[----:B-1----:R-:W-:Y:S01]  /*0560*/  @P0 FADD R25, -R24, 1 ;  /* 0x3f80000018190421 */ /* 0x002fe20000000100 */
[----:B------:R-:W-:Y:S01]  /*0570*/  FADD.FTZ R24, |R21|, -RZ ;  /* 0x800000ff15187221 */ /* 0x000fe20000010200 */
[----:B------:R-:W1:Y:S02]  /*0580*/  @P1 MUFU.EX2 R18, R17 ;  /* 0x0000001100121308 */ /* 0x000e640000000800 */
[----:B------:R-:W-:-:S02]  /*0590*/  FSETP.GE.AND P2, PT, R19, 1.0029599666595458984, PT ;  /* 0x3f8060fe1300780b */ /* 0x000fc40003f46000 */
[----:B------:R-:W-:Y:S02]  /*05a0*/  @P0 LOP3.LUT R16, R25, 0x80000000, R22, 0xf8, !PT ;  /* 0x8000000019100812 */ /* 0x000fe400078ef816 */
[----:B------:R-:W-:Y:S01]  /*05b0*/  FSETP.GE.AND P0, PT, R24, 1.0029599666595458984, PT ;  /* 0x3f8060fe1800780b */ /* 0x000fe20003f06000 */
[----:B------:R-:W-:Y:S02]  /*05c0*/  HFMA2.MMA R22, -RZ, RZ, 0.470947265625, -12.46875 ;  /* 0x3789ca3cff167435 */ /* 0x000fe400000001ff */
[----:B------:R-:W-:Y:S01]  /*05d0*/  HFMA2.MMA R27, -RZ, RZ, -0.74462890625, 604.5 ;  /* 0xb9f560b9ff1b7435 */ /* 0x000fe200000001ff */
[----:B------:R-:W-:Y:S01]  /*05e0*/  MOV R26, 0xb9f560b9 ;  /* 0xb9f560b9001a7802 */ /* 0x000fe20000000f00 */
[----:B------:R-:W-:-:S04]  /*05f0*/  IMAD.MOV.U32 R25, RZ, RZ, 0x3789ca3c ;  /* 0x3789ca3cff197424 */ /* 0x000fc800078e00ff */
[----:B------:R-:W-:Y:S01]  /*0600*/  @!P2 MOV R22, 0x38b1e96a ;  /* 0x38b1e96a0016a802 */ /* 0x000fe20000000f00 */
[----:B-1----:R-:W-:Y:S01]  /*0610*/  @P1 FADD R18, -R18, 1 ;  /* 0x3f80000012121421 */ /* 0x002fe20000000100 */
[----:B------:R-:W-:Y:S01]  /*0620*/  @!P2 MOV R26, 0xba574d20 ;  /* 0xba574d20001aa802 */ /* 0x000fe20000000f00 */
[----:B------:R-:W-:Y:S01]  /*0630*/  @!P2 FMUL R19, R20, R20 ;  /* 0x000000141413a220 */ /* 0x000fe20000400000 */
[----:B------:R-:W-:Y:S01]  /*0640*/  @!P0 MOV R25, 0x38b1e96a ;  /* 0x38b1e96a00198802 */ /* 0x000fe20000000f00 */
[----:B------:R-:W-:Y:S01]  /*0650*/  @!P0 FMUL R24, R21, R21 ;  /* 0x0000001515188220 */ /* 0x000fe20000400000 */
[----:B------:R-:W-:Y:S02]  /*0660*/  @!P0 MOV R27, 0xba574d20 ;  /* 0xba574d20001b8802 */ /* 0x000fe40000000f00 */
[----:B------:R-:W-:Y:S01]  /*0670*/  @P1 LOP3.LUT R17, R18, 0x80000000, R23, 0xf8, !PT ;  /* 0x8000000012111812 */ /* 0x000fe200078ef817 */
[----:B------:R-:W-:Y:S02]  /*0680*/  FFMA.FTZ R23, R19, R22, R26 ;  /* 0x0000001613177223 */ /* 0x000fe4000001001a */
[----:B------:R-:W-:Y:S01]  /*0690*/  FFMA.FTZ R22, R24, R25, R27 ;  /* 0x0000001918167223 */ /* 0x000fe2000001001b */
[----:B------:R-:W-:-:S02]  /*06a0*/  HFMA2.MMA R25, -RZ, RZ, 0.958984375, -6.1690807342529296875e-05 ;  /* 0x3bac840bff197435 */ /* 0x000fc400000001ff */
[----:B------:R-:W-:-:S04]  /*06b0*/  HFMA2.MMA R18, -RZ, RZ, 0.958984375, -6.1690807342529296875e-05 ;  /* 0x3bac840bff127435 */ /* 0x000fc800000001ff */
[----:B------:R-:W-:Y:S02]  /*06c0*/  @!P0 MOV R25, 0x3baad5ea ;  /* 0x3baad5ea00198802 */ /* 0x000fe40000000f00 */
[----:B------:R-:W-:-:S03]  /*06d0*/  @!P2 MOV R18, 0x3baad5ea ;  /* 0x3baad5ea0012a802 */ /* 0x000fc60000000f00 */
[----:B------:R-:W-:Y:S01]  /*06e0*/  FFMA.FTZ R22, R22, R24, R25 ;  /* 0x0000001816167223 */ /* 0x000fe20000010019 */
[----:B------:R-:W-:Y:S01]  /*06f0*/  HFMA2.MMA R25, -RZ, RZ, -1.26171875, -2.110004425048828125e-05 ;  /* 0xbd0c8162ff197435 */ /* 0x000fe200000001ff */
[----:B------:R-:W-:Y:S01]  /*0700*/  FFMA.FTZ R23, R23, R19, R18 ;  /* 0x0000001317177223 */ /* 0x000fe20000010012 */
[----:B------:R-:W-:Y:S01]  /*0710*/  IMAD.MOV.U32 R18, RZ, RZ, -0x42f37e9e ;  /* 0xbd0c8162ff127424 */ /* 0x000fe200078e00ff */
[----:B------:R-:W-:-:S03]  /*0720*/  @!P2 MOV R18, 0xbcdc1be7 ;  /* 0xbcdc1be70012a802 */ /* 0x000fc60000000f00 */
[----:B------:R-:W-:Y:S02]  /*0730*/  @!P0 MOV R25, 0xbcdc1be7 ;  /* 0xbcdc1be700198802 */ /* 0x000fe40000000f00 */
[----:B------:R-:W-:Y:S01]  /*0740*/  FFMA.FTZ R23, R23, R19, R18 ;  /* 0x0000001317177223 */ /* 0x000fe20000010012 */
[----:B------:R-:W-:Y:S02]  /*0750*/  HFMA2.MMA R18, -RZ, RZ, 1.52734375, -41152 ;  /* 0x3e1cf906ff127435 */ /* 0x000fe400000001ff */
[----:B------:R-:W-:Y:S01]  /*0760*/  FFMA.FTZ R22, R22, R24, R25 ;  /* 0x0000001816167223 */ /* 0x000fe20000010019 */
[----:B------:R-:W-:-:S03]  /*0770*/  HFMA2.MMA R25, -RZ, RZ, 1.52734375, -41152 ;  /* 0x3e1cf906ff197435 */ /* 0x000fc600000001ff */
[----:B------:R-:W-:Y:S01]  /*0780*/  @!P2 MOV R18, 0x3de718af ;  /* 0x3de718af0012a802 */ /* 0x000fe20000000f00 */
[----:B--2---:R-:W-:Y:S02]  /*0790*/  FADD R4, R4, R8 ;  /* 0x0000000804047221 */ /* 0x004fe40000000000 */
[----:B------:R-:W-:Y:S02]  /*07a0*/  @!P0 MOV R25, 0x3de718af ;  /* 0x3de718af00198802 */ /* 0x000fe40000000f00 */
[----:B------:R-:W-:Y:S01]  /*07b0*/  FFMA.FTZ R23, R23, R19, R18 ;  /* 0x0000001317177223 */ /* 0x000fe20000010012 */
[----:B------:R-:W-:Y:S01]  /*07c0*/  IMAD.MOV.U32 R18, RZ, RZ, 0x3f6a937e ;  /* 0x3f6a937eff127424 */ /* 0x000fe200078e00ff */
[----:B------:R-:W-:Y:S01]  /*07d0*/  @!P2 MOV R18, 0xbec093ac ;  /* 0xbec093ac0012a802 */ /* 0x000fe20000000f00 */
[----:B------:R-:W-:Y:S01]  /*07e0*/  FFMA.FTZ R8, R22, R24, R25 ;  /* 0x0000001816087223 */ /* 0x000fe20000010019 */
[----:B------:R-:W-:-:S03]  /*07f0*/  FMUL R22, R4, 0.70710676908493041992 ;  /* 0x3f3504f304167820 */ /* 0x000fc60000400000 */
[----:B------:R-:W-:Y:S01]  /*0800*/  FFMA.FTZ R25, R23, R19, R18 ;  /* 0x0000001317197223 */ /* 0x000fe20000010012 */
[----:B------:R-:W-:-:S05]  /*0810*/  FADD.FTZ R23, |R22|, -RZ ;  /* 0x800000ff16177221 */ /* 0x000fca0000010200 */
[----:B------:R-:W-:Y:S01]  /*0820*/  FSETP.GE.AND P1, PT, R23, 1.0029599666595458984, PT ;  /* 0x3f8060fe1700780b */ /* 0x000fe20003f26000 */
[----:B------:R-:W-:Y:S02]  /*0830*/  HFMA2.MMA R18, -RZ, RZ, 1.78125, -136.25 ;  /* 0x3f20d842ff127435 */ /* 0x000fe400000001ff */
[----:B------:R-:W-:Y:S01]  /*0840*/  HFMA2.MMA R28, -RZ, RZ, -0.74462890625, 604.5 ;  /* 0xb9f560b9ff1c7435 */ /* 0x000fe200000001ff */
[----:B------:R-:W-:-:S03]  /*0850*/  IMAD.MOV.U32 R26, RZ, RZ, 0x3789ca3c ;  /* 0x3789ca3cff1a7424 */ /* 0x000fc600078e00ff */
[----:B------:R-:W-:-:S06]  /*0860*/  @!P2 MOV R18, 0x3e0375d3 ;  /* 0x3e0375d30012a802 */ /* 0x000fcc0000000f00 */
[----:B------:R-:W-:Y:S01]  /*0870*/  @!P1 MOV R26, 0x38b1e96a ;  /* 0x38b1e96a001a9802 */ /* 0x000fe20000000f00 */
[----:B------:R-:W-:Y:S01]  /*0880*/  @!P1 FMUL R23, R22, R22 ;  /* 0x0000001616179220 */ /* 0x000fe20000400000 */
[----:B------:R-:W-:Y:S01]  /*0890*/  @!P1 MOV R28, 0xba574d20 ;  /* 0xba574d20001c9802 */ /* 0x000fe20000000f00 */
[----:B------:R-:W-:-:S04]  /*08a0*/  FFMA.FTZ R18, R25, R19, R18 ;  /* 0x0000001319127223 */ /* 0x000fc80000010012 */
[----:B------:R-:W-:Y:S01]  /*08b0*/  FFMA.FTZ R25, R23, R26, R28 ;  /* 0x0000001a17197223 */ /* 0x000fe2000001001c */
[----:B------:R-:W-:-:S06]  /*08c0*/  HFMA2.MMA R26, -RZ, RZ, 0.958984375, -6.1690807342529296875e-05 ;  /* 0x3bac840bff1a7435 */ /* 0x000fcc00000001ff */
[----:B------:R-:W-:-:S05]  /*08d0*/  @!P1 MOV R26, 0x3baad5ea ;  /* 0x3baad5ea001a9802 */ /* 0x000fca0000000f00 */
[----:B------:R-:W-:Y:S01]  /*08e0*/  FFMA.FTZ R25, R25, R23, R26 ;  /* 0x0000001719197223 */ /* 0x000fe2000001001a */
[----:B------:R-:W-:-:S06]  /*08f0*/  HFMA2.MMA R26, -RZ, RZ, -1.26171875, -2.110004425048828125e-05 ;  /* 0xbd0c8162ff1a7435 */ /* 0x000fcc00000001ff */
[----:B------:R-:W-:Y:S01]  /*0900*/  @!P1 MOV R26, 0xbcdc1be7 ;  /* 0xbcdc1be7001a9802 */ /* 0x000fe20000000f00 */
[----:B------:R-:W-:-:S04]  /*0910*/  HFMA2.MMA R27, -RZ, RZ, 1.853515625, -0.00091457366943359375 ;  /* 0x3f6a937eff1b7435 */ /* 0x000fc800000001ff */
[----:B------:R-:W-:Y:S01]  /*0920*/  FFMA.FTZ R25, R25, R23, R26 ;  /* 0x0000001719197223 */ /* 0x000fe2000001001a */
[----:B------:R-:W-:Y:S01]  /*0930*/  IMAD.MOV.U32 R26, RZ, RZ, 0x3e1cf906 ;  /* 0x3e1cf906ff1a7424 */ /* 0x000fe200078e00ff */
[----:B------:R-:W-:Y:S02]  /*0940*/  @!P1 MOV R26, 0x3de718af ;  /* 0x3de718af001a9802 */ /* 0x000fe40000000f00 */
[----:B------:R-:W-:-:S03]  /*0950*/  @!P0 MOV R27, 0xbec093ac ;  /* 0xbec093ac001b8802 */ /* 0x000fc60000000f00 */
[----:B------:R-:W-:Y:S01]  /*0960*/  FFMA.FTZ R25, R25, R23, R26 ;  /* 0x0000001719197223 */ /* 0x000fe2000001001a */
[----:B------:R-:W-:Y:S01]  /*0970*/  HFMA2.MMA R26, -RZ, RZ, 1.853515625, -0.00091457366943359375 ;  /* 0x3f6a937eff1a7435 */ /* 0x000fe200000001ff */
[----:B------:R-:W-:Y:S01]  /*0980*/  FSEL R19, -R19, R20, P2 ;  /* 0x0000001413137208 */ /* 0x000fe20001000100 */
[----:B------:R-:W-:Y:S01]  /*0990*/  FFMA.FTZ R8, R8, R24, R27 ;  /* 0x0000001808087223 */ /* 0x000fe2000001001b */
[----:B------:R-:W-:-:S03]  /*09a0*/  MOV R27, 0x3f20d842 ;  /* 0x3f20d842001b7802 */ /* 0x000fc60000000f00 */
[----:B------:R-:W-:Y:S02]  /*09b0*/  @!P1 MOV R26, 0xbec093ac ;  /* 0xbec093ac001a9802 */ /* 0x000fe40000000f00 */
[----:B------:R-:W-:Y:S01]  /*09c0*/  @!P0 MOV R27, 0x3e0375d3 ;  /* 0x3e0375d3001b8802 */ /* 0x000fe20000000f00 */
[----:B------:R-:W-:Y:S02]  /*09d0*/  FFMA.FTZ R18, R18, R19, R19 ;  /* 0x0000001312127223 */ /* 0x000fe40000010013 */
[----:B------:R-:W-:Y:S01]  /*09e0*/  FFMA.FTZ R25, R25, R23, R26 ;  /* 0x0000001719197223 */ /* 0x000fe2000001001a */
[----:B------:R-:W-:Y:S01]  /*09f0*/  HFMA2.MMA R26, -RZ, RZ, 1.78125, -136.25 ;  /* 0x3f20d842ff1a7435 */ /* 0x000fe200000001ff */
[----:B------:R-:W-:Y:S01]  /*0a00*/  FFMA.FTZ R8, R8, R24, R27 ;  /* 0x0000001808087223 */ /* 0x000fe2000001001b */
[----:B------:R-:W-:Y:S02]  /*0a10*/  FSEL R19, -R24, R21, P0 ;  /* 0x0000001518137208 */ /* 0x000fe40000000100 */
[----:B------:R-:W1:Y:S02]  /*0a20*/  @P2 MUFU.EX2 R24, R18 ;  /* 0x0000001200182308 */ /* 0x000e640000000800 */
[----:B------:R-:W-:Y:S01]  /*0a30*/  @!P1 MOV R26, 0x3e0375d3 ;  /* 0x3e0375d3001a9802 */ /* 0x000fe20000000f00 */
[----:B------:R-:W-:Y:S01]  /*0a40*/  FFMA.FTZ R19, R8, R19, R19 ;  /* 0x0000001308137223 */ /* 0x000fe20000010013 */
[----:B------:R-:W-:-:S03]  /*0a50*/  FSEL R8, -R23, R22, P1 ;  /* 0x0000001617087208 */ /* 0x000fc60000800100 */
[----:B------:R-:W-:Y:S01]  /*0a60*/  FFMA.FTZ R25, R25, R23, R26 ;  /* 0x0000001719197223 */ /* 0x000fe2000001001a */
[----:B------:R-:W-:Y:S01]  /*0a70*/  FADD R5, R5, R9 ;  /* 0x0000000905057221 */ /* 0x000fe20000000000 */
[----:B------:R-:W2:Y:S02]  /*0a80*/  @P0 MUFU.EX2 R23, R19 ;  /* 0x0000001300170308 */ /* 0x000ea40000000800 */
[----:B------:R-:W-:Y:S01]  /*0a90*/  FFMA.FTZ R8, R25, R8, R8 ;  /* 0x0000000819087223 */ /* 0x000fe20000010008 */
[----:B------:R-:W-:Y:S01]  /*0aa0*/  FADD R6, R6, R10 ;  /* 0x0000000a06067221 */ /* 0x000fe20000000000 */
[----:B------:R-:W-:Y:S01]  /*0ab0*/  FMUL R10, R5, 0.70710676908493041992 ;  /* 0x3f3504f3050a7820 */ /* 0x000fe20000400000 */
[----:B-1----:R-:W-:-:S03]  /*0ac0*/  @P2 FADD R9, -R24, 1 ;  /* 0x3f80000018092421 */ /* 0x002fc60000000100 */
[----:B------:R-:W1:Y:S01]  /*0ad0*/  @P1 MUFU.EX2 R26, R8 ;  /* 0x00000008001a1308 */ /* 0x000e620000000800 */
[----:B------:R-:W-:Y:S01]  /*0ae0*/  FADD.FTZ R25, |R10|, -RZ ;  /* 0x800000ff0a197221 */ /* 0x000fe20000010200 */
[----:B------:R-:W-:Y:S01]  /*0af0*/  @P2 LOP3.LUT R18, R9, 0x80000000, R20, 0xf8, !PT ;  /* 0x8000000009122812 */ /* 0x000fe200078ef814 */
[----:B------:R-:W-:-:S03]  /*0b00*/  FMUL R9, R6, 0.70710676908493041992 ;  /* 0x3f3504f306097820 */ /* 0x000fc60000400000 */
[----:B------:R-:W-:Y:S01]  /*0b10*/  FSETP.GE.AND P3, PT, R25, 1.0029599666595458984, PT ;  /* 0x3f8060fe1900780b */ /* 0x000fe20003f66000 */
[----:B------:R-:W-:Y:S01]  /*0b20*/  FADD.FTZ R24, |R9|, -RZ ;  /* 0x800000ff09187221 */ /* 0x000fe20000010200 */
[----:B--2---:R-:W-:-:S04]  /*0b30*/  @P0 FADD R20, -R23, 1 ;  /* 0x3f80000017140421 */ /* 0x004fc80000000100 */
[----:B------:R-:W-:Y:S01]  /*0b40*/  FSETP.GE.AND P2, PT, R24, 1.0029599666595458984, PT ;  /* 0x3f8060fe1800780b */ /* 0x000fe20003f46000 */
[----:B-1----:R-:W-:Y:S01]  /*0b50*/  @P1 FADD R23, -R26, 1 ;  /* 0x3f8000001a171421 */ /* 0x002fe20000000100 */
[----:B------:R-:W-:Y:S01]  /*0b60*/  @P0 LOP3.LUT R19, R20, 0x80000000, R21, 0xf8, !PT ;  /* 0x8000000014130812 */ /* 0x000fe200078ef815 */
[----:B------:R-:W-:-:S03]  /*0b70*/  HFMA2.MMA R20, -RZ, RZ, 0.470947265625, -12.46875 ;  /* 0x3789ca3cff147435 */ /* 0x000fc600000001ff */
[----:B------:R-:W-:Y:S01]  /*0b80*/  @P1 LOP3.LUT R8, R23, 0x80000000, R22, 0xf8, !PT ;  /* 0x8000000017081812 */ /* 0x000fe200078ef816 */
[----:B------:R-:W-:Y:S01]  /*0b90*/  HFMA2.MMA R23, -RZ, RZ, -0.74462890625, 604.5 ;  /* 0xb9f560b9ff177435 */ /* 0x000fe200000001ff */
[----:B------:R-:W-:Y:S01]  /*0ba0*/  MOV R22, 0xb9f560b9 ;  /* 0xb9f560b900167802 */ /* 0x000fe20000000f00 */
[----:B------:R-:W-:Y:S01]  /*0bb0*/  @!P3 FMUL R25, R10, R10 ;  /* 0x0000000a0a19b220 */ /* 0x000fe20000400000 */
[----:B------:R-:W-:Y:S02]  /*0bc0*/  @!P3 MOV R20, 0x38b1e96a ;  /* 0x38b1e96a0014b802 */ /* 0x000fe40000000f00 */
[----:B------:R-:W-:Y:S01]  /*0bd0*/  @!P3 MOV R22, 0xba574d20 ;  /* 0xba574d200016b802 */ /* 0x000fe20000000f00 */
[----:B------:R-:W-:Y:S01]  /*0be0*/  HFMA2.MMA R26, -RZ, RZ, 0.958984375, -6.1690807342529296875e-05 ;  /* 0x3bac840bff1a7435 */ /* 0x000fe200000001ff */
[----:B------:R-:W-:Y:S02]  /*0bf0*/  IMAD.MOV.U32 R21, RZ, RZ, 0x3789ca3c ;  /* 0x3789ca3cff157424 */ /* 0x000fe400078e00ff */
[----:B------:R-:W-:Y:S01]  /*0c00*/  FADD R7, R7, R11 ;  /* 0x0000000b07077221 */ /* 0x000fe20000000000 */
[----:B------:R-:W-:Y:S01]  /*0c10*/  @!P2 MOV R21, 0x38b1e96a ;  /* 0x38b1e96a0015a802 */ /* 0x000fe20000000f00 */
[----:B------:R-:W-:Y:S01]  /*0c20*/  @!P2 FMUL R24, R9, R9 ;  /* 0x000000090918a220 */ /* 0x000fe20000400000 */
[----:B------:R-:W-:Y:S01]  /*0c30*/  @!P2 MOV R23, 0xba574d20 ;  /* 0xba574d200017a802 */ /* 0x000fe20000000f00 */
[----:B------:R-:W-:Y:S01]  /*0c40*/  FFMA.FTZ R11, R25, R20, R22 ;  /* 0x00000014190b7223 */ /* 0x000fe20000010016 */
[----:B------:R-:W-:Y:S01]  /*0c50*/  HFMA2.MMA R20, -RZ, RZ, -1.26171875, -2.110004425048828125e-05 ;  /* 0xbd0c8162ff147435 */ /* 0x000fe200000001ff */
[----:B------:R-:W-:-:S02]  /*0c60*/  @!P3 MOV R26, 0x3baad5ea ;  /* 0x3baad5ea001ab802 */ /* 0x000fc40000000f00 */
[----:B------:R-:W-:Y:S01]  /*0c70*/  FFMA.FTZ R22, R24, R21, R23 ;  /* 0x0000001518167223 */ /* 0x000fe20000010017 */
[----:B------:R-:W-:Y:S01]  /*0c80*/  HFMA2.MMA R23, -RZ, RZ, -1.26171875, -2.110004425048828125e-05 ;  /* 0xbd0c8162ff177435 */ /* 0x000fe200000001ff */
[----:B------:R-:W-:Y:S01]  /*0c90*/  IMAD.MOV.U32 R21, RZ, RZ, 0x3bac840b ;  /* 0x3bac840bff157424 */ /* 0x000fe200078e00ff */
[----:B------:R-:W-:Y:S01]  /*0ca0*/  @!P2 MOV R21, 0x3baad5ea ;  /* 0x3baad5ea0015a802 */ /* 0x000fe20000000f00 */
[-C--:B------:R-:W-:Y:S01]  /*0cb0*/  FFMA.FTZ R11, R11, R25.reuse, R26 ;  /* 0x000000190b0b7223 */ /* 0x080fe2000001001a */
[----:B------:R-:W-:Y:S02]  /*0cc0*/  @!P3 MOV R20, 0xbcdc1be7 ;  /* 0xbcdc1be70014b802 */ /* 0x000fe40000000f00 */
[----:B------:R-:W-:Y:S01]  /*0cd0*/  @!P2 MOV R23, 0xbcdc1be7 ;  /* 0xbcdc1be70017a802 */ /* 0x000fe20000000f00 */
[-C--:B------:R-:W-:Y:S02]  /*0ce0*/  FFMA.FTZ R22, R22, R24.reuse, R21 ;  /* 0x0000001816167223 */ /* 0x080fe40000010015 */
[----:B------:R-:W-:Y:S01]  /*0cf0*/  FFMA.FTZ R11, R11, R25, R20 ;  /* 0x000000190b0b7223 */ /* 0x000fe20000010014 */
[----:B------:R-:W-:Y:S01]  /*0d00*/  HFMA2.MMA R20, -RZ, RZ, 1.52734375, -41152 ;  /* 0x3e1cf906ff147435 */ /* 0x000fe200000001ff */
[----:B------:R-:W-:Y:S01]  /*0d10*/  FFMA.FTZ R26, R22, R24, R23 ;  /* 0x00000018161a7223 */ /* 0x000fe20000010017 */
[----:B------:R-:W-:Y:S01]  /*0d20*/  HFMA2.MMA R22, -RZ, RZ, 1.853515625, -0.00091457366943359375 ;  /* 0x3f6a937eff167435 */ /* 0x000fe200000001ff */
[----:B------:R-:W-:Y:S01]  /*0d30*/  MOV R21, 0x3e1cf906 ;  /* 0x3e1cf90600157802 */ /* 0x000fe20000000f00 */
[----:B------:R-:W-:Y:S01]  /*0d40*/  HFMA2.MMA R23, -RZ, RZ, 1.853515625, -0.00091457366943359375 ;  /* 0x3f6a937eff177435 */ /* 0x000fe200000001ff */
[----:B------:R-:W-:Y:S01]  /*0d50*/  @!P2 MOV R21, 0x3de718af ;  /* 0x3de718af0015a802 */ /* 0x000fe20000000f00 */
[----:B------:R-:W-:-:S02]  /*0d60*/  @!P3 IMAD.MOV.U32 R20, RZ, RZ, 0x3de718af ;  /* 0x3de718afff14b424 */ /* 0x000fc400078e00ff */
[----:B------:R-:W-:Y:S02]  /*0d70*/  @!P3 MOV R22, 0xbec093ac ;  /* 0xbec093ac0016b802 */ /* 0x000fe40000000f00 */
[-C--:B------:R-:W-:Y:S01]  /*0d80*/  FFMA.FTZ R11, R11, R25.reuse, R20 ;  /* 0x000000190b0b7223 */ /* 0x080fe20000010014 */
[----:B------:R-:W-:Y:S01]  /*0d90*/  FFMA.FTZ R20, R26, R24, R21 ;  /* 0x000000181a147223 */ /* 0x000fe20000010015 */
[----:B------:R-:W-:Y:S01]  /*0da0*/  @!P2 MOV R23, 0xbec093ac ;  /* 0xbec093ac0017a802 */ /* 0x000fe20000000f00 */
[----:B------:R-:W-:Y:S01]  /*0db0*/  FMUL R21, R7, 0.70710676908493041992 ;  /* 0x3f3504f307157820 */ /* 0x000fe20000400000 */
[----:B------:R-:W-:-:S03]  /*0dc0*/  FFMA.FTZ R11, R11, R25, R22 ;  /* 0x000000190b0b7223 */ /* 0x000fc60000010016 */
[----:B------:R-:W-:Y:S01]  /*0dd0*/  FADD.FTZ R26, |R21|, -RZ ;  /* 0x800000ff151a7221 */ /* 0x000fe20000010200 */
[----:B------:R-:W-:Y:S01]  /*0de0*/  FFMA.FTZ R22, R20, R24, R23 ;  /* 0x0000001814167223 */ /* 0x000fe20000010017 */
[----:B------:R-:W-:-:S03]  /*0df0*/  HFMA2.MMA R20, -RZ, RZ, 1.78125, -136.25 ;  /* 0x3f20d842ff147435 */ /* 0x000fc600000001ff */
[----:B------:R-:W-:-:S03]  /*0e00*/  FSETP.GE.AND P0, PT, R26, 1.0029599666595458984, PT ;  /* 0x3f8060fe1a00780b */ /* 0x000fc60003f06000 */
[----:B------:R-:W-:Y:S01]  /*0e10*/  @!P3 IMAD.MOV.U32 R20, RZ, RZ, 0x3e0375d3 ;  /* 0x3e0375d3ff14b424 */ /* 0x000fe200078e00ff */
[----:B------:R-:W-:Y:S02]  /*0e20*/  MOV R23, 0x3f20d842 ;  /* 0x3f20d84200177802 */ /* 0x000fe40000000f00 */
[----:B------:R-:W-:Y:S01]  /*0e30*/  @!P2 MOV R23, 0x3e0375d3 ;  /* 0x3e0375d30017a802 */ /* 0x000fe20000000f00 */
[----:B------:R-:W-:Y:S01]  /*0e40*/  FFMA.FTZ R20, R11, R25, R20 ;  /* 0x000000190b147223 */ /* 0x000fe20000010014 */
[----:B------:R-:W-:-:S03]  /*0e50*/  HFMA2.MMA R11, -RZ, RZ, 0.470947265625, -12.46875 ;  /* 0x3789ca3cff0b7435 */ /* 0x000fc600000001ff */
[----:B------:R-:W-:Y:S01]  /*0e60*/  FFMA.FTZ R22, R22, R24, R23 ;  /* 0x0000001816167223 */ /* 0x000fe20000010017 */
[----:B------:R-:W-:Y:S01]  /*0e70*/  MOV R23, 0xb9f560b9 ;  /* 0xb9f560b900177802 */ /* 0x000fe20000000f00 */
[----:B------:R-:W-:Y:S01]  /*0e80*/  @!P0 FMUL R26, R21, R21 ;  /* 0x00000015151a8220 */ /* 0x000fe20000400000 */
[----:B------:R-:W-:Y:S02]  /*0e90*/  @!P0 MOV R11, 0x38b1e96a ;  /* 0x38b1e96a000b8802 */ /* 0x000fe40000000f00 */
[----:B------:R-:W-:-:S05]  /*0ea0*/  @!P0 MOV R23, 0xba574d20 ;  /* 0xba574d2000178802 */ /* 0x000fca0000000f00 */
[----:B------:R-:W-:Y:S01]  /*0eb0*/  FFMA.FTZ R28, R26, R11, R23 ;  /* 0x0000000b1a1c7223 */ /* 0x000fe20000010017 */
[----:B------:R-:W-:-:S06]  /*0ec0*/  HFMA2.MMA R11, -RZ, RZ, 0.958984375, -6.1690807342529296875e-05 ;  /* 0x3bac840bff0b7435 */ /* 0x000fcc00000001ff */
[----:B------:R-:W-:-:S05]  /*0ed0*/  @!P0 MOV R11, 0x3baad5ea ;  /* 0x3baad5ea000b8802 */ /* 0x000fca0000000f00 */
[----:B------:R-:W-:Y:S01]  /*0ee0*/  FFMA.FTZ R28, R28, R26, R11 ;  /* 0x0000001a1c1c7223 */ /* 0x000fe2000001000b */
[----:B------:R-:W-:Y:S01]  /*0ef0*/  IMAD.MOV.U32 R11, RZ, RZ, -0x42f37e9e ;  /* 0xbd0c8162ff0b7424 */ /* 0x000fe200078e00ff */
[----:B------:R-:W-:-:S05]  /*0f00*/  @!P0 MOV R11, 0xbcdc1be7 ;  /* 0xbcdc1be7000b8802 */ /* 0x000fca0000000f00 */
[----:B------:R-:W-:Y:S01]  /*0f10*/  FFMA.FTZ R28, R28, R26, R11 ;  /* 0x0000001a1c1c7223 */ /* 0x000fe2000001000b */
[----:B------:R-:W-:-:S06]  /*0f20*/  HFMA2.MMA R11, -RZ, RZ, 1.52734375, -41152 ;  /* 0x3e1cf906ff0b7435 */ /* 0x000fcc00000001ff */
[----:B------:R-:W-:-:S05]  /*0f30*/  @!P0 MOV R11, 0x3de718af ;  /* 0x3de718af000b8802 */ /* 0x000fca0000000f00 */
[----:B------:R-:W-:Y:S01]  /*0f40*/  FFMA.FTZ R28, R28, R26, R11 ;  /* 0x0000001a1c1c7223 */ /* 0x000fe2000001000b */
[----:B------:R-:W-:-:S06]  /*0f50*/  HFMA2.MMA R11, -RZ, RZ, 1.853515625, -0.00091457366943359375 ;  /* 0x3f6a937eff0b7435 */ /* 0x000fcc00000001ff */
[----:B------:R-:W-:-:S05]  /*0f60*/  @!P0 MOV R11, 0xbec093ac ;  /* 0xbec093ac000b8802 */ /* 0x000fca0000000f00 */
[----:B------:R-:W-:Y:S01]  /*0f70*/  FFMA.FTZ R28, R28, R26, R11 ;  /* 0x0000001a1c1c7223 */ /* 0x000fe2000001000b */
[----:B------:R-:W-:Y:S01]  /*0f80*/  HFMA2.MMA R11, -RZ, RZ, 1.78125, -136.25 ;  /* 0x3f20d842ff0b7435 */ /* 0x000fe200000001ff */
[----:B------:R-:W-:Y:S02]  /*0f90*/  FSEL R25, -R25, R10, P3 ;  /* 0x0000000a19197208 */ /* 0x000fe40001800100 */
[----:B------:R-:W-:-:S03]  /*0fa0*/  FSEL R23, -R24, R9, P2 ;  /* 0x0000000918177208 */ /* 0x000fc60001000100 */
[----:B------:R-:W-:Y:S01]  /*0fb0*/  @!P0 MOV R11, 0x3e0375d3 ;  /* 0x3e0375d3000b8802 */ /* 0x000fe20000000f00 */
[----:B------:R-:W-:Y:S01]  /*0fc0*/  FFMA.FTZ R20, R20, R25, R25 ;  /* 0x0000001914147223 */ /* 0x000fe20000010019 */
[----:B------:R-:W-:Y:S01]  /*0fd0*/  FFMA.FTZ R22, R22, R23, R23 ;  /* 0x0000001716167223 */ /* 0x000fe20000010017 */
[----:B------:R-:W-:Y:S02]  /*0fe0*/  FSEL R23, -R26, R21, P0 ;  /* 0x000000151a177208 */ /* 0x000fe40000000100 */
[----:B------:R-:W-:Y:S02]  /*0ff0*/  FFMA.FTZ R28, R28, R26, R11 ;  /* 0x0000001a1c1c7223 */ /* 0x000fe4000001000b */
[----:B------:R-:W1:Y:S02]  /*1000*/  @P3 MUFU.EX2 R11, R20 ;  /* 0x00000014000b3308 */ /* 0x000e640000000800 */
[----:B------:R-:W-:-:S06]  /*1010*/  FFMA.FTZ R23, R28, R23, R23 ;  /* 0x000000171c177223 */ /* 0x000fcc0000010017 */
[----:B------:R-:W2:Y:S08]  /*1020*/  @P2 MUFU.EX2 R25, R22 ;  /* 0x0000001600192308 */ /* 0x000eb00000000800 */
[----:B------:R-:W3:Y:S01]  /*1030*/  @P0 MUFU.EX2 R24, R23 ;  /* 0x0000001700180308 */ /* 0x000ee20000000800 */
[----:B-1----:R-:W-:-:S05]  /*1040*/  @P3 FADD R11, -R11, 1 ;  /* 0x3f8000000b0b3421 */ /* 0x002fca0000000100 */
[----:B------:R-:W-:Y:S01]  /*1050*/  @P3 LOP3.LUT R20, R11, 0x80000000, R10, 0xf8, !PT ;  /* 0x800000000b143812 */ /* 0x000fe200078ef80a */
[----:B--2---:R-:W-:Y:S01]  /*1060*/  @P2 FADD R26, -R25, 1 ;  /* 0x3f800000191a2421 */ /* 0x004fe20000000100 */
[----:B------:R-:W-:Y:S02]  /*1070*/  SHF.R.S32.HI R11, RZ, 0x1f, R0 ;  /* 0x0000001fff0b7819 */ /* 0x000fe40000011400 */
[----:B------:R-:W-:Y:S01]  /*1080*/  LEA R10, P1, R0, UR6, 0x2 ;  /* 0x00000006000a7c11 */ /* 0x000fe2000f8210ff */
[----:B---3--:R-:W-:-:S03]  /*1090*/  @P0 FADD R24, -R24, 1 ;  /* 0x3f80000018180421 */ /* 0x008fc60000000100 */
[----:B------:R-:W-:Y:S01]  /*10a0*/  LEA.HI.X R11, R0, UR7, R11, 0x2, P1 ;  /* 0x00000007000b7c11 */ /* 0x000fe200088f140b */
[----:B------:R-:W-:Y:S01]  /*10b0*/  FMUL R0, R12, 0.5 ;  /* 0x3f0000000c007820 */ /* 0x000fe20000400000 */
[----:B------:R-:W-:Y:S01]  /*10c0*/  @P2 LOP3.LUT R22, R26, 0x80000000, R9, 0xf8, !PT ;  /* 0x800000001a162812 */ /* 0x000fe200078ef809 */
[----:B------:R-:W-:Y:S01]  /*10d0*/  FADD R25, R16, 1 ;  /* 0x3f80000010197421 */ /* 0x000fe20000000000 */
[----:B------:R-:W-:Y:S01]  /*10e0*/  @P0 LOP3.LUT R23, R24, 0x80000000, R21, 0xf8, !PT ;  /* 0x8000000018170812 */ /* 0x000fe200078ef815 */
[----:B------:R-:W-:Y:S01]  /*10f0*/  FMUL R21, R15, 0.5 ;  /* 0x3f0000000f157820 */ /* 0x000fe20000400000 */
[----:B------:R-:W-:Y:S01]  /*1100*/  FMUL R24, R14, 0.5 ;  /* 0x3f0000000e187820 */ /* 0x000fe20000400000 */
[----:B------:R-:W-:Y:S01]  /*1110*/  FMUL R9, R13, 0.5 ;  /* 0x3f0000000d097820 */ /* 0x000fe20000400000 */
[----:B------:R-:W-:Y:S01]  /*1120*/  FADD R28, R19, 1 ;  /* 0x3f800000131c7421 */ /* 0x000fe20000000000 */
[----:B------:R-:W-:Y:S01]  /*1130*/  FADD R27, R18, 1 ;  /* 0x3f800000121b7421 */ /* 0x000fe20000000000 */
[----:B------:R-:W-:Y:S01]  /*1140*/  FADD R26, R17, 1 ;  /* 0x3f800000111a7421 */ /* 0x000fe20000000000 */
[----:B------:R-:W-:Y:S01]  /*1150*/  FMUL R16, R0, R25 ;  /* 0x0000001900107220 */ /* 0x000fe20000400000 */
[----:B------:R-:W-:Y:S01]  /*1160*/  FMUL R19, R21, R28 ;  /* 0x0000001c15137220 */ /* 0x000fe20000400000 */
[----:B------:R-:W-:Y:S01]  /*1170*/  FMUL R18, R24, R27 ;  /* 0x0000001b18127220 */ /* 0x000fe20000400000 */
[----:B------:R-:W-:Y:S01]  /*1180*/  FMUL R17, R9, R26 ;  /* 0x0000001a09117220 */ /* 0x000fe20000400000 */
[----:B------:R-:W-:Y:S01]  /*1190*/  FADD R25, R8, 1 ;  /* 0x3f80000008197421 */ /* 0x000fe20000000000 */
[----:B------:R-:W-:Y:S01]  /*11a0*/  FMUL R0, R7, 0.5 ;  /* 0x3f00000007007820 */ /* 0x000fe20000400000 */
        /* <DEDUP_REMOVED lines=10> */
[----:B------:R-:W-:Y:S04]  /*1250*/  STG.E.128 desc[UR4][R2.64+0x800], R12 ;  /* 0x0008000c02007986 */ /* 0x000fe8000c101d04 */
[----:B------:R-:W-:Y:S04]  /*1260*/  STG.E.128 desc[UR4][R2.64], R4 ;  /* 0x0000000402007986 */ /* 0x000fe8000c101d04 */
[----:B------:R-:W-:Y:S04]  /*1270*/  STG.E.128 desc[UR4][R10.64], R20 ;  /* 0x000000140a007986 */ /* 0x000fe8000c101d04 */
[----:B------:R-:W-:Y:S01]  /*1280*/  STG.E.128 desc[UR4][R10.64+0x800], R16 ;  /* 0x000800100a007986 */ /* 0x000fe2000c101d04 */
[----:B------:R-:W-:Y:S05]  /*1290*/  EXIT ;  /* 0x000000000000794d */ /* 0x000fea0003800000 */
.L_x_0:
[----:B------:R-:W-:-:S00]  /*12a0*/  BRA `(.L_x_0) ;  /* 0xfffffffc00fc7947 */ /* 0x000fc0000383ffff */
[----:B------:R-:W-:-:S00]  /*12b0*/  NOP ;  /* 0x0000000000007918 */ /* 0x000fc00000000000 */
        /* <DEDUP_REMOVED lines=12> */
.L_x_1:


//--------------------- .nv.global.init           --------------------------
	.section	.nv.global.init,"aw",@progbits
.nv.global.init:
	.type		_$_str,@object
	.size		_$_str,(.L_0 - _$_str)
_$_str:
        /*0000*/ 	.byte	0x5f, 0x5f, 0x43, 0x55, 0x44, 0x41, 0x5f, 0x46, 0x54, 0x5a, 0x00
.L_0:


//--------------------- .nv.constant0.triton_poi_fused_convolution_gelu_18 --------------------------
	.section	.nv.constant0.triton_poi_fused_convolution_gelu_18,"a",@progbits
	.sectionflags	@""
	.align	4
.nv.constant0.triton_poi_fused_convolution_gelu_18:
	.zero		556
